	.headerflags	@"EF_CUDA_TEXMODE_UNIFIED EF_CUDA_64BIT_ADDRESS EF_CUDA_ACCELERATORS EF_CUDA_SM90 EF_CUDA_VIRTUAL_SM(EF_CUDA_SM90)"
	.elftype	@"ET_EXEC"


//--------------------- .nv.info                  --------------------------
	.section	.nv.info,"",@"SHT_CUDA_INFO"
	.align	4


	//----- nvinfo : EIATTR_REGCOUNT
	.align		4
        /*0000*/ 	.byte	0x04, 0x2f
        /*0002*/ 	.short	(.L_1 - .L_0)
	.align		4
.L_0:
        /*0004*/ 	.word	index@(triton_poi_fused_convolution_max_pool2d_with_indices_relu_28)
        /*0008*/ 	.word	0x00000010


	//----- nvinfo : EIATTR_MIN_STACK_SIZE
	.align		4
.L_1:
        /*000c*/ 	.byte	0x04, 0x12
        /*000e*/ 	.short	(.L_3 - .L_2)
	.align		4
.L_2:
        /*0010*/ 	.word	index@(triton_poi_fused_convolution_max_pool2d_with_indices_relu_28)
        /*0014*/ 	.word	0x00000000


	//----- nvinfo : EIATTR_FRAME_SIZE
	.align		4
.L_3:
        /*0018*/ 	.byte	0x04, 0x11
        /*001a*/ 	.short	(.L_5 - .L_4)
	.align		4
.L_4:
        /*001c*/ 	.word	index@(triton_poi_fused_convolution_max_pool2d_with_indices_relu_28)
        /*0020*/ 	.word	0x00000000


	//----- nvinfo : EIATTR_MIN_STACK_SIZE
	.align		4
.L_5:
        /*0024*/ 	.byte	0x04, 0x12
        /*0026*/ 	.short	(.L_7 - .L_6)
	.align		4
.L_6:
        /*0028*/ 	.word	index@(triton_poi_fused_convolution_max_pool2d_with_indices_relu_28)
        /*002c*/ 	.word	0x00000000
.L_7:


//--------------------- .nv.info.triton_poi_fused_convolution_max_pool2d_with_indices_relu_28 --------------------------
	.section	.nv.info.triton_poi_fused_convolution_max_pool2d_with_indices_relu_28,"",@"SHT_CUDA_INFO"
	.sectionflags	@""
	.align	4


	//----- nvinfo : EIATTR_CUDA_API_VERSION
	.align		4
        /*0000*/ 	.byte	0x04, 0x37
        /*0002*/ 	.short	(.L_9 - .L_8)
.L_8:
        /*0004*/ 	.word	0x0000007c


	//----- nvinfo : EIATTR_KPARAM_INFO
	.align		4
.L_9:
        /*0008*/ 	.byte	0x04, 0x17
        /*000a*/ 	.short	(.L_11 - .L_10)
.L_10:
        /*000c*/ 	.word	0x00000000
        /*0010*/ 	.short	0x0002
        /*0012*/ 	.short	0x0010
        /*0014*/ 	.byte	0x00, 0xf0, 0x11, 0x00


	//----- nvinfo : EIATTR_KPARAM_INFO
	.align		4
.L_11:
        /*0018*/ 	.byte	0x04, 0x17
        /*001a*/ 	.short	(.L_13 - .L_12)
.L_12:
        /*001c*/ 	.word	0x00000000
        /*0020*/ 	.short	0x0001
        /*0022*/ 	.short	0x0008
        /*0024*/ 	.byte	0x00, 0xf4, 0x21, 0x00


	//----- nvinfo : EIATTR_KPARAM_INFO
	.align		4
.L_13:
        /*0028*/ 	.byte	0x04, 0x17
        /*002a*/ 	.short	(.L_15 - .L_14)
.L_14:
        /*002c*/ 	.word	0x00000000
        /*0030*/ 	.short	0x0000
        /*0032*/ 	.short	0x0000
        /*0034*/ 	.byte	0x00, 0xf4, 0x21, 0x00


	//----- nvinfo : EIATTR_SPARSE_MMA_MASK
	.align		4
.L_15:
        /*0038*/ 	.byte	0x03, 0x50
        /*003a*/ 	.short	0x0000


	//----- nvinfo : EIATTR_MAXREG_COUNT
	.align		4
        /*003c*/ 	.byte	0x03, 0x1b
        /*003e*/ 	.short	0x00ff


	//----- nvinfo : EIATTR_EXIT_INSTR_OFFSETS
	.align		4
        /*0040*/ 	.byte	0x04, 0x1c
        /*0042*/ 	.short	(.L_17 - .L_16)


	//   ....[0]....
.L_16:
        /*0044*/ 	.word	0x000002c0


	//----- nvinfo : EIATTR_REQNTID
	.align		4
.L_17:
        /*0048*/ 	.byte	0x04, 0x10
        /*004a*/ 	.short	(.L_19 - .L_18)
.L_18:
        /*004c*/ 	.word	0x00000080
        /*0050*/ 	.word	0x00000001
        /*0054*/ 	.word	0x00000001


	//----- nvinfo : EIATTR_CBANK_PARAM_SIZE
	.align		4
.L_19:
        /*0058*/ 	.byte	0x03, 0x19
        /*005a*/ 	.short	0x0014


	//----- nvinfo : EIATTR_PARAM_CBANK
	.align		4
        /*005c*/ 	.byte	0x04, 0x0a
        /*005e*/ 	.short	(.L_21 - .L_20)
	.align		4
.L_20:
        /*0060*/ 	.word	index@(.nv.constant0.triton_poi_fused_convolution_max_pool2d_with_indices_relu_28)
        /*0064*/ 	.short	0x0210
        /*0066*/ 	.short	0x0014


	//----- nvinfo : EIATTR_SW_WAR
	.align		4
.L_21:
        /*0068*/ 	.byte	0x04, 0x36
        /*006a*/ 	.short	(.L_23 - .L_22)
.L_22:
        /*006c*/ 	.word	0x00000008
.L_23:


//--------------------- .nv.callgraph             --------------------------
	.section	.nv.callgraph,"",@"SHT_CUDA_CALLGRAPH"
	.align	4
	.sectionentsize	8
	.align		4
        /*0000*/ 	.word	0x00000000
	.align		4
        /*0004*/ 	.word	0xffffffff
	.align		4
        /*0008*/ 	.word	0x00000000
	.align		4
        /*000c*/ 	.word	0xfffffffe
	.align		4
        /*0010*/ 	.word	0x00000000
	.align		4
        /*0014*/ 	.word	0xfffffffd
	.align		4
        /*0018*/ 	.word	0x00000000
	.align		4
        /*001c*/ 	.word	0xfffffffc


//--------------------- .text.triton_poi_fused_convolution_max_pool2d_with_indices_relu_28 --------------------------
	.section	.text.triton_poi_fused_convolution_max_pool2d_with_indices_relu_28,"ax",@progbits
	.align	128
        .global         triton_poi_fused_convolution_max_pool2d_with_indices_relu_28
        .type           triton_poi_fused_convolution_max_pool2d_with_indices_relu_28,@function
        .size           triton_poi_fused_convolution_max_pool2d_with_indices_relu_28,(.L_x_1 - triton_poi_fused_convolution_max_pool2d_with_indices_relu_28)
        .other          triton_poi_fused_convolution_max_pool2d_with_indices_relu_28,@"STO_CUDA_ENTRY STV_DEFAULT"
triton_poi_fused_convolution_max_pool2d_with_indices_relu_28:
.text.triton_poi_fused_convolution_max_pool2d_with_indices_relu_28:
[----:B------:R-:W-:Y:S01]  /*0000*/  LDC R1, c[0x0][0x28] ;  /* 0x00000a00ff017b82 */ /* 0x000fe20000000800 */
[----:B------:R-:W1:Y:S01]  /*0010*/  S2R R0, SR_TID.X ;  /* 0x0000000000007919 */ /* 0x000e620000002100 */
[----:B------:R-:W-:Y:S01]  /*0020*/  ULDC.64 UR4, c[0x0][0x208] ;  /* 0x0000820000047ab9 */ /* 0x000fe20000000a00 */
[----:B------:R-:W2:Y:S01]  /*0030*/  S2R R3, SR_CTAID.X ;  /* 0x0000000000037919 */ /* 0x000ea20000002500 */
[----:B-1----:R-:W-:Y:S02]  /*0040*/  LOP3.LUT R0, R0, 0x7f, RZ, 0xc0, !PT ;  /* 0x0000007f00007812 */ /* 0x002fe400078ec0ff */
[----:B--2---:R-:W-:-:S03]  /*0050*/  SHF.R.S32.HI R5, RZ, 0x18, R3 ;  /* 0x00000018ff057819 */ /* 0x004fc60000011403 */
[----:B------:R-:W-:Y:S01]  /*0060*/  IMAD R0, R3, 0x80, R0 ;  /* 0x0000008003007824 */ /* 0x000fe200078e0200 */
[----:B------:R-:W-:-:S04]  /*0070*/  SGXT R5, R5, 0x1 ;  /* 0x000000010505781a */ /* 0x000fc80000000200 */
[----:B------:R-:W-:Y:S02]  /*0080*/  SHF.R.S32.HI R3, RZ, 0x1f, R0 ;  /* 0x0000001fff037819 */ /* 0x000fe40000011400 */
[-C--:B------:R-:W-:Y:S02]  /*0090*/  LEA.HI R6, R5, R0.reuse, RZ, 0xb ;  /* 0x0000000005067211 */ /* 0x080fe400078f58ff */
[----:B------:R-:W-:Y:S02]  /*00a0*/  LEA.HI R4, R3, R0, RZ, 0x9 ;  /* 0x0000000003047211 */ /* 0x000fe400078f48ff */
[----:B------:R-:W1:Y:S01]  /*00b0*/  LDC.64 R2, c[0x0][0x210] ;  /* 0x00008400ff027b82 */ /* 0x000e620000000a00 */
[----:B------:R-:W-:Y:S01]  /*00c0*/  IMAD.SHL.U32 R7, R6, 0x4, RZ ;  /* 0x0000000406077824 */ /* 0x000fe200078e00ff */
[----:B------:R-:W-:-:S04]  /*00d0*/  SHF.R.S32.HI R5, RZ, 0x9, R4 ;  /* 0x00000009ff057819 */ /* 0x000fc80000011404 */
[----:B------:R-:W-:Y:S02]  /*00e0*/  LEA.HI R6, R5, R5, RZ, 0x2 ;  /* 0x0000000505067211 */ /* 0x000fe400078f10ff */
[----:B------:R-:W-:Y:S02]  /*00f0*/  LOP3.LUT R8, R7, 0xffffe000, RZ, 0xc0, !PT ;  /* 0xffffe00007087812 */ /* 0x000fe400078ec0ff */
[----:B------:R-:W-:Y:S02]  /*0100*/  LOP3.LUT R7, R4, 0xfffffe00, RZ, 0xc0, !PT ;  /* 0xfffffe0004077812 */ /* 0x000fe400078ec0ff */
[----:B------:R-:W-:Y:S02]  /*0110*/  LOP3.LUT R6, R6, 0x3ffffc, RZ, 0xc0, !PT ;  /* 0x003ffffc06067812 */ /* 0x000fe400078ec0ff */
[----:B------:R-:W-:-:S03]  /*0120*/  IADD3 R7, R8, R0, -R7 ;  /* 0x0000000008077210 */ /* 0x000fc60007ffe807 */
[----:B------:R-:W-:-:S04]  /*0130*/  IMAD.IADD R6, R5, 0x1, -R6 ;  /* 0x0000000105067824 */ /* 0x000fc800078e0a06 */
[----:B------:R-:W-:-:S04]  /*0140*/  IMAD R11, R6, 0x400, R7 ;  /* 0x00000400060b7824 */ /* 0x000fc800078e0207 */
[C---:B------:R-:W-:Y:S02]  /*0150*/  VIADD R7, R11.reuse, 0x200 ;  /* 0x000002000b077836 */ /* 0x040fe40000000000 */
[----:B-1----:R-:W-:-:S04]  /*0160*/  IMAD.WIDE R4, R11, 0x4, R2 ;  /* 0x000000040b047825 */ /* 0x002fc800078e0202 */
[--C-:B------:R-:W-:Y:S02]  /*0170*/  IMAD.WIDE R6, R7, 0x4, R2.reuse ;  /* 0x0000000407067825 */ /* 0x100fe400078e0202 */
[----:B------:R-:W2:Y:S02]  /*0180*/  LDG.E R4, desc[UR4][R4.64] ;  /* 0x0000000404047981 */ /* 0x000ea4000c1e1900 */
[----:B------:R-:W-:Y:S02]  /*0190*/  VIADD R9, R11, 0x1000 ;  /* 0x000010000b097836 */ /* 0x000fe40000000000 */
[----:B------:R-:W2:Y:S02]  /*01a0*/  LDG.E R13, desc[UR4][R6.64] ;  /* 0x00000004060d7981 */ /* 0x000ea4000c1e1900 */
[----:B------:R-:W-:-:S04]  /*01b0*/  IMAD.WIDE R8, R9, 0x4, R2 ;  /* 0x0000000409087825 */ /* 0x000fc800078e0202 */
[----:B------:R-:W-:Y:S01]  /*01c0*/  VIADD R11, R11, 0x1200 ;  /* 0x000012000b0b7836 */ /* 0x000fe20000000000 */
[----:B------:R-:W3:Y:S03]  /*01d0*/  LDG.E R12, desc[UR4][R8.64] ;  /* 0x00000004080c7981 */ /* 0x000ee6000c1e1900 */
[----:B------:R-:W-:Y:S02]  /*01e0*/  IMAD.WIDE R2, R11, 0x4, R2 ;  /* 0x000000040b027825 */ /* 0x000fe400078e0202 */
[----:B------:R-:W1:Y:S04]  /*01f0*/  LDC.64 R10, c[0x0][0x218] ;  /* 0x00008600ff0a7b82 */ /* 0x000e680000000a00 */
[----:B------:R-:W4:Y:S01]  /*0200*/  LDG.E R3, desc[UR4][R2.64] ;  /* 0x0000000402037981 */ /* 0x000f22000c1e1900 */
[----:B--2---:R-:W-:-:S02]  /*0210*/  FSETP.GT.AND P1, PT, R13, R4, PT ;  /* 0x000000040d00720b */ /* 0x004fc40003f24000 */
[----:B------:R-:W-:Y:S02]  /*0220*/  FSETP.NAN.AND P2, PT, R13, R13, PT ;  /* 0x0000000d0d00720b */ /* 0x000fe40003f48000 */
[----:B---3--:R-:W-:-:S09]  /*0230*/  FSETP.NAN.AND P0, PT, R12, R12, PT ;  /* 0x0000000c0c00720b */ /* 0x008fd20003f08000 */
[----:B------:R-:W-:Y:S02]  /*0240*/  @!P1 FSEL R13, R13, R4, P2 ;  /* 0x000000040d0d9208 */ /* 0x000fe40001000000 */
[----:B----4-:R-:W-:Y:S02]  /*0250*/  FSETP.NAN.AND P1, PT, R3, R3, PT ;  /* 0x000000030300720b */ /* 0x010fe40003f28000 */
[----:B------:R-:W-:-:S04]  /*0260*/  FSETP.GEU.AND P2, PT, R13, R12, PT ;  /* 0x0000000c0d00720b */ /* 0x000fc80003f4e000 */
[----:B------:R-:W-:-:S04]  /*0270*/  @!P0 FSEL R12, R12, R13, !P2 ;  /* 0x0000000d0c0c8208 */ /* 0x000fc80005000000 */
[----:B------:R-:W-:Y:S01]  /*0280*/  FSETP.GEU.AND P0, PT, R12, R3, PT ;  /* 0x000000030c00720b */ /* 0x000fe20003f0e000 */
[----:B-1----:R-:W-:-:S03]  /*0290*/  IMAD.WIDE R4, R0, 0x4, R10 ;  /* 0x0000000400047825 */ /* 0x002fc600078e020a */
[----:B------:R-:W-:-:S05]  /*02a0*/  @!P1 SEL R3, R3, R12, !P0 ;  /* 0x0000000c03039207 */ /* 0x000fca0004000000 */
[----:B------:R-:W-:Y:S01]  /*02b0*/  STG.E desc[UR4][R4.64], R3 ;  /* 0x0000000304007986 */ /* 0x000fe2000c101904 */
[----:B------:R-:W-:Y:S05]  /*02c0*/  EXIT ;  /* 0x000000000000794d */ /* 0x000fea0003800000 */
.L_x_0:
[----:B------:R-:W-:-:S00]  /*02d0*/  BRA `(.L_x_0) ;  /* 0xfffffffc00fc7947 */ /* 0x000fc0000383ffff */
[----:B------:R-:W-:-:S00]  /*02e0*/  NOP ;  /* 0x0000000000007918 */ /* 0x000fc00000000000 */
        /* <DEDUP_REMOVED lines=9> */
.L_x_1:


//--------------------- .nv.constant0.triton_poi_fused_convolution_max_pool2d_with_indices_relu_28 --------------------------
	.section	.nv.constant0.triton_poi_fused_convolution_max_pool2d_with_indices_relu_28,"a",@progbits
	.sectionflags	@""
	.align	4
.nv.constant0.triton_poi_fused_convolution_max_pool2d_with_indices_relu_28:
	.zero		548
